//
// Generated by NVIDIA NVVM Compiler
//
// Compiler Build ID: CL-36424714
// Cuda compilation tools, release 13.0, V13.0.88
// Based on NVVM 20.0.0
//

.version 9.0
.target sm_100
.address_size 64

	// .globl	_Z22fase1_particion_kernelPiS_iii
// _ZZ22fase1_particion_kernelPiS_iiiE6pivote has been demoted
// _ZZ22fase1_particion_kernelPiS_iiiE14izquierda_temp has been demoted
// _ZZ22fase1_particion_kernelPiS_iiiE12derecha_temp has been demoted
// _ZZ22fase1_particion_kernelPiS_iiiE16cuenta_izquierda has been demoted
// _ZZ22fase1_particion_kernelPiS_iiiE14cuenta_derecha has been demoted

.visible .entry _Z22fase1_particion_kernelPiS_iii(
	.param .u64 .ptr .align 1 _Z22fase1_particion_kernelPiS_iii_param_0,
	.param .u64 .ptr .align 1 _Z22fase1_particion_kernelPiS_iii_param_1,
	.param .u32 _Z22fase1_particion_kernelPiS_iii_param_2,
	.param .u32 _Z22fase1_particion_kernelPiS_iii_param_3,
	.param .u32 _Z22fase1_particion_kernelPiS_iii_param_4
)
{
	.reg .pred 	%p<10>;
	.reg .b32 	%r<40>;
	.reg .b64 	%rd<15>;
	// demoted variable
	.shared .align 4 .u32 _ZZ22fase1_particion_kernelPiS_iiiE6pivote;
	// demoted variable
	.shared .align 4 .b8 _ZZ22fase1_particion_kernelPiS_iiiE14izquierda_temp[4096];
	// demoted variable
	.shared .align 4 .b8 _ZZ22fase1_particion_kernelPiS_iiiE12derecha_temp[4096];
	// demoted variable
	.shared .align 4 .u32 _ZZ22fase1_particion_kernelPiS_iiiE16cuenta_izquierda;
	// demoted variable
	.shared .align 4 .u32 _ZZ22fase1_particion_kernelPiS_iiiE14cuenta_derecha;
	ld.param.u64 	%rd4, [_Z22fase1_particion_kernelPiS_iii_param_0];
	ld.param.u64 	%rd3, [_Z22fase1_particion_kernelPiS_iii_param_1];
	ld.param.u32 	%r7, [_Z22fase1_particion_kernelPiS_iii_param_2];
	ld.param.u32 	%r5, [_Z22fase1_particion_kernelPiS_iii_param_3];
	ld.param.u32 	%r6, [_Z22fase1_particion_kernelPiS_iii_param_4];
	cvta.to.global.u64 	%rd1, %rd4;
	mov.u32 	%r8, %ctaid.x;
	mov.u32 	%r9, %ntid.x;
	mov.u32 	%r1, %tid.x;
	mad.lo.s32 	%r2, %r8, %r9, %r1;
	setp.ge.s32 	%p1, %r2, %r7;
	@%p1 bra 	$L__BB0_17;
	setp.ne.s32 	%p2, %r1, 0;
	@%p2 bra 	$L__BB0_5;
	setp.ne.s32 	%p3, %r6, 0;
	@%p3 bra 	$L__BB0_4;
	ld.global.u32 	%r11, [%rd1];
	st.shared.u32 	[_ZZ22fase1_particion_kernelPiS_iiiE6pivote], %r11;
	bra.uni 	$L__BB0_5;
$L__BB0_4:
	mul.wide.s32 	%rd5, %r6, 4;
	add.s64 	%rd6, %rd1, %rd5;
	ld.global.u32 	%r10, [%rd6+4];
	st.shared.u32 	[_ZZ22fase1_particion_kernelPiS_iiiE6pivote], %r10;
$L__BB0_5:
	setp.ne.s32 	%p4, %r1, 0;
	bar.sync 	0;
	@%p4 bra 	$L__BB0_7;
	mov.b32 	%r12, 0;
	st.shared.u32 	[_ZZ22fase1_particion_kernelPiS_iiiE16cuenta_izquierda], %r12;
	st.shared.u32 	[_ZZ22fase1_particion_kernelPiS_iiiE14cuenta_derecha], %r12;
$L__BB0_7:
	bar.sync 	0;
	cvta.to.global.u64 	%rd7, %rd3;
	mul.wide.s32 	%rd8, %r5, 4;
	add.s64 	%rd2, %rd7, %rd8;
	ld.global.u32 	%r13, [%rd2];
	setp.lt.s32 	%p5, %r2, %r13;
	@%p5 bra 	$L__BB0_11;
	mul.wide.s32 	%rd9, %r2, 4;
	add.s64 	%rd10, %rd1, %rd9;
	ld.global.u32 	%r3, [%rd10];
	ld.shared.u32 	%r14, [_ZZ22fase1_particion_kernelPiS_iiiE6pivote];
	setp.ge.s32 	%p6, %r3, %r14;
	@%p6 bra 	$L__BB0_10;
	atom.shared.add.u32 	%r19, [_ZZ22fase1_particion_kernelPiS_iiiE16cuenta_izquierda], 1;
	shl.b32 	%r20, %r19, 2;
	mov.u32 	%r21, _ZZ22fase1_particion_kernelPiS_iiiE14izquierda_temp;
	add.s32 	%r22, %r21, %r20;
	st.shared.u32 	[%r22], %r3;
	bra.uni 	$L__BB0_11;
$L__BB0_10:
	atom.shared.add.u32 	%r15, [_ZZ22fase1_particion_kernelPiS_iiiE14cuenta_derecha], 1;
	shl.b32 	%r16, %r15, 2;
	mov.u32 	%r17, _ZZ22fase1_particion_kernelPiS_iiiE12derecha_temp;
	add.s32 	%r18, %r17, %r16;
	st.shared.u32 	[%r18], %r3;
$L__BB0_11:
	bar.sync 	0;
	ld.shared.u32 	%r4, [_ZZ22fase1_particion_kernelPiS_iiiE16cuenta_izquierda];
	setp.ge.s32 	%p7, %r2, %r4;
	@%p7 bra 	$L__BB0_13;
	shl.b32 	%r32, %r2, 2;
	mov.u32 	%r33, _ZZ22fase1_particion_kernelPiS_iiiE14izquierda_temp;
	add.s32 	%r34, %r33, %r32;
	ld.shared.u32 	%r35, [%r34];
	ld.global.u32 	%r36, [%rd2];
	add.s32 	%r37, %r36, %r2;
	mul.wide.s32 	%rd13, %r37, 4;
	add.s64 	%rd14, %rd1, %rd13;
	st.global.u32 	[%rd14], %r35;
	bra.uni 	$L__BB0_15;
$L__BB0_13:
	ld.shared.u32 	%r23, [_ZZ22fase1_particion_kernelPiS_iiiE14cuenta_derecha];
	add.s32 	%r24, %r23, %r4;
	setp.ge.s32 	%p8, %r2, %r24;
	@%p8 bra 	$L__BB0_15;
	sub.s32 	%r25, %r2, %r4;
	shl.b32 	%r26, %r25, 2;
	mov.u32 	%r27, _ZZ22fase1_particion_kernelPiS_iiiE12derecha_temp;
	add.s32 	%r28, %r27, %r26;
	ld.shared.u32 	%r29, [%r28];
	ld.global.u32 	%r30, [%rd2];
	add.s32 	%r31, %r30, %r2;
	mul.wide.s32 	%rd11, %r31, 4;
	add.s64 	%rd12, %rd1, %rd11;
	st.global.u32 	[%rd12], %r29;
$L__BB0_15:
	setp.ne.s32 	%p9, %r1, 0;
	@%p9 bra 	$L__BB0_17;
	ld.global.u32 	%r38, [%rd2];
	add.s32 	%r39, %r4, %r38;
	st.global.u32 	[%rd2+4], %r39;
$L__BB0_17:
	ret;

}
	// .globl	_Z15fase2_quicksortPiS_i
.visible .entry _Z15fase2_quicksortPiS_i(
	.param .u64 .ptr .align 1 _Z15fase2_quicksortPiS_i_param_0,
	.param .u64 .ptr .align 1 _Z15fase2_quicksortPiS_i_param_1,
	.param .u32 _Z15fase2_quicksortPiS_i_param_2
)
{
	.local .align 16 .b8 	__local_depot1[4096];
	.reg .b64 	%SP;
	.reg .b64 	%SPL;
	.reg .pred 	%p<10>;
	.reg .b32 	%r<47>;
	.reg .b64 	%rd<21>;

	mov.u64 	%SPL, __local_depot1;
	ld.param.u64 	%rd7, [_Z15fase2_quicksortPiS_i_param_0];
	ld.param.u64 	%rd6, [_Z15fase2_quicksortPiS_i_param_1];
	ld.param.u32 	%r25, [_Z15fase2_quicksortPiS_i_param_2];
	cvta.to.global.u64 	%rd1, %rd7;
	add.u64 	%rd2, %SPL, 0;
	mov.u32 	%r1, %ctaid.x;
	setp.ge.s32 	%p1, %r1, %r25;
	@%p1 bra 	$L__BB1_16;
	cvta.to.global.u64 	%rd9, %rd6;
	mul.wide.u32 	%rd10, %r1, 4;
	add.s64 	%rd11, %rd9, %rd10;
	ld.global.u32 	%r27, [%rd11];
	ld.global.u32 	%r28, [%rd11+4];
	add.s32 	%r29, %r28, -1;
	st.local.v2.u32 	[%rd2], {%r27, %r29};
	mov.b32 	%r35, 1;
$L__BB1_2:
	mul.wide.u32 	%rd12, %r35, 4;
	add.s64 	%rd3, %rd2, %rd12;
	ld.local.u32 	%r3, [%rd3];
	ld.local.u32 	%r4, [%rd3+-4];
	sub.s32 	%r30, %r3, %r4;
	shr.u32 	%r31, %r30, 31;
	add.s32 	%r32, %r30, %r31;
	shr.s32 	%r33, %r32, 1;
	add.s32 	%r34, %r33, %r4;
	mul.wide.s32 	%rd13, %r34, 4;
	add.s64 	%rd14, %rd1, %rd13;
	ld.global.u32 	%r5, [%rd14];
	setp.lt.s32 	%p2, %r3, %r4;
	mov.u32 	%r37, %r4;
	mov.u32 	%r36, %r3;
	@%p2 bra 	$L__BB1_11;
	mov.u32 	%r36, %r3;
	mov.u32 	%r37, %r4;
$L__BB1_4:
	add.s32 	%r38, %r37, -1;
	mov.u32 	%r39, %r37;
$L__BB1_5:
	mov.u32 	%r37, %r39;
	mul.wide.s32 	%rd15, %r37, 4;
	add.s64 	%rd16, %rd1, %rd15;
	ld.global.u32 	%r11, [%rd16];
	setp.lt.s32 	%p3, %r11, %r5;
	add.s32 	%r39, %r37, 1;
	add.s32 	%r38, %r38, 1;
	@%p3 bra 	$L__BB1_5;
	mul.wide.s32 	%rd17, %r38, 4;
	add.s64 	%rd4, %rd1, %rd17;
	mov.u32 	%r40, %r36;
$L__BB1_7:
	mov.u32 	%r36, %r40;
	mul.wide.s32 	%rd18, %r36, 4;
	add.s64 	%rd5, %rd1, %rd18;
	ld.global.u32 	%r15, [%rd5];
	setp.gt.s32 	%p4, %r15, %r5;
	add.s32 	%r40, %r36, -1;
	@%p4 bra 	$L__BB1_7;
	setp.gt.s32 	%p5, %r37, %r36;
	@%p5 bra 	$L__BB1_10;
	st.global.u32 	[%rd4], %r15;
	st.global.u32 	[%rd5], %r11;
	mov.u32 	%r37, %r39;
	mov.u32 	%r36, %r40;
$L__BB1_10:
	setp.le.s32 	%p6, %r37, %r36;
	@%p6 bra 	$L__BB1_4;
$L__BB1_11:
	setp.ge.s32 	%p7, %r4, %r36;
	add.s32 	%r46, %r35, -2;
	@%p7 bra 	$L__BB1_13;
	st.local.u32 	[%rd3+-4], %r4;
	st.local.u32 	[%rd3], %r36;
	mov.u32 	%r46, %r35;
$L__BB1_13:
	setp.ge.s32 	%p8, %r37, %r3;
	@%p8 bra 	$L__BB1_15;
	mul.wide.s32 	%rd19, %r46, 4;
	add.s64 	%rd20, %rd2, %rd19;
	st.local.u32 	[%rd20+4], %r37;
	add.s32 	%r46, %r46, 2;
	st.local.u32 	[%rd20+8], %r3;
$L__BB1_15:
	setp.gt.s32 	%p9, %r46, -1;
	mov.u32 	%r35, %r46;
	@%p9 bra 	$L__BB1_2;
$L__BB1_16:
	ret;

}


// ===== COMPILED SASS (sm_100) =====

	.target	sm_100

	.elftype	@"ET_EXEC"


//--------------------- .note.nv.tkinfo           --------------------------
	.section	.note.nv.tkinfo,"",@"SHT_NOTE"
	.sectionflags	@"SHF_NOTE_NV_TKINFO"
	.tkinfo
        /*0018*/ 	.word	0x00000002
        /*0030*/ 	.string	""
        /*0030*/ 	.string	"ptxas"
        /*0030*/ 	.string	"Cuda compilation tools, release 13.0, V13.0.88"
        /*0030*/ 	.string	"Build cuda_13.0.r13.0/compiler.36424714_0"
        /*0030*/ 	.string	"-arch sm_100 -m 64 "



//--------------------- .note.nv.cuinfo           --------------------------
	.section	.note.nv.cuinfo,"",@"SHT_NOTE"
	.sectionflags	@"SHF_NOTE_NV_CUINFO"
        /*0018*/ 	.short	0x0002
        /*001a*/ 	.short	0x0064
        /*001c*/ 	.short	0x0082
	.zero		2


//--------------------- .nv.info                  --------------------------
	.section	.nv.info,"",@"SHT_CUDA_INFO"
	.align	4


	//----- nvinfo : EIATTR_REGCOUNT
	.align		4
        /*0000*/ 	.byte	0x04, 0x2f
        /*0002*/ 	.short	(.L_1 - .L_0)
	.align		4
.L_0:
        /*0004*/ 	.word	index@(_Z22fase1_particion_kernelPiS_iii)
        /*0008*/ 	.word	0x0000000f


	//----- nvinfo : EIATTR_FRAME_SIZE
	.align		4
.L_1:
        /*000c*/ 	.byte	0x04, 0x11
        /*000e*/ 	.short	(.L_3 - .L_2)
	.align		4
.L_2:
        /*0010*/ 	.word	index@(_Z22fase1_particion_kernelPiS_iii)
        /*0014*/ 	.word	0x00000000


	//----- nvinfo : EIATTR_REGCOUNT
	.align		4
.L_3:
        /*0018*/ 	.byte	0x04, 0x2f
        /*001a*/ 	.short	(.L_5 - .L_4)
	.align		4
.L_4:
        /*001c*/ 	.word	index@(_Z15fase2_quicksortPiS_i)
        /*0020*/ 	.word	0x0000001a


	//----- nvinfo : EIATTR_FRAME_SIZE
	.align		4
.L_5:
        /*0024*/ 	.byte	0x04, 0x11
        /*0026*/ 	.short	(.L_7 - .L_6)
	.align		4
.L_6:
        /*0028*/ 	.word	index@(_Z15fase2_quicksortPiS_i)
        /*002c*/ 	.word	0x00001000


	//----- nvinfo : EIATTR_MIN_STACK_SIZE
	.align		4
.L_7:
        /*0030*/ 	.byte	0x04, 0x12
        /*0032*/ 	.short	(.L_9 - .L_8)
	.align		4
.L_8:
        /*0034*/ 	.word	index@(_Z15fase2_quicksortPiS_i)
        /*0038*/ 	.word	0x00001000


	//----- nvinfo : EIATTR_MIN_STACK_SIZE
	.align		4
.L_9:
        /*003c*/ 	.byte	0x04, 0x12
        /*003e*/ 	.short	(.L_11 - .L_10)
	.align		4
.L_10:
        /*0040*/ 	.word	index@(_Z22fase1_particion_kernelPiS_iii)
        /*0044*/ 	.word	0x00000000
.L_11:


//--------------------- .nv.compat                --------------------------
	.section	.nv.compat,"",@"SHT_CUDA_COMPAT_INFO"
	.align	4
        /*0000*/ 	.byte	0x02, 0x09, 0x00, 0x00, 0x02, 0x02, 0x01, 0x00, 0x02, 0x05, 0x05, 0x00, 0x03, 0x07, 0x01, 0x01
        /*0010*/ 	.byte	0x02, 0x03, 0x00, 0x00, 0x02, 0x06, 0x01, 0x00, 0x04, 0x0b, 0x08, 0x00, 0x09, 0x00, 0x00, 0x00
        /*0020*/ 	.byte	0x00, 0x00, 0x00, 0x00


//--------------------- .nv.info._Z15fase2_quicksortPiS_i --------------------------
	.section	.nv.info._Z15fase2_quicksortPiS_i,"",@"SHT_CUDA_INFO"
	.sectionflags	@""
	.align	4


	//----- nvinfo : EIATTR_CUDA_API_VERSION
	.align		4
        /*0000*/ 	.byte	0x04, 0x37
        /*0002*/ 	.short	(.L_13 - .L_12)
.L_12:
        /*0004*/ 	.word	0x00000082


	//----- nvinfo : EIATTR_KPARAM_INFO
	.align		4
.L_13:
        /*0008*/ 	.byte	0x04, 0x17
        /*000a*/ 	.short	(.L_15 - .L_14)
.L_14:
        /*000c*/ 	.word	0x00000000
        /*0010*/ 	.short	0x0002
        /*0012*/ 	.short	0x0010
        /*0014*/ 	.byte	0x00, 0xf0, 0x11, 0x00


	//----- nvinfo : EIATTR_KPARAM_INFO
	.align		4
.L_15:
        /*0018*/ 	.byte	0x04, 0x17
        /*001a*/ 	.short	(.L_17 - .L_16)
.L_16:
        /*001c*/ 	.word	0x00000000
        /*0020*/ 	.short	0x0001
        /*0022*/ 	.short	0x0008
        /*0024*/ 	.byte	0x00, 0xf5, 0x21, 0x00


	//----- nvinfo : EIATTR_KPARAM_INFO
	.align		4
.L_17:
        /*0028*/ 	.byte	0x04, 0x17
        /*002a*/ 	.short	(.L_19 - .L_18)
.L_18:
        /*002c*/ 	.word	0x00000000
        /*0030*/ 	.short	0x0000
        /*0032*/ 	.short	0x0000
        /*0034*/ 	.byte	0x00, 0xf5, 0x21, 0x00


	//----- nvinfo : EIATTR_SPARSE_MMA_MASK
	.align		4
.L_19:
        /*0038*/ 	.byte	0x03, 0x50
        /*003a*/ 	.short	0x0000


	//----- nvinfo : EIATTR_MAXREG_COUNT
	.align		4
        /*003c*/ 	.byte	0x03, 0x1b
        /*003e*/ 	.short	0x00ff


	//----- nvinfo : EIATTR_MERCURY_ISA_VERSION
	.align		4
        /*0040*/ 	.byte	0x03, 0x5f
        /*0042*/ 	.short	0x0101


	//----- nvinfo : EIATTR_VRC_CTA_INIT_COUNT
	.align		4
        /*0044*/ 	.byte	0x02, 0x4a
	.zero		1
	.zero		1


	//----- nvinfo : EIATTR_EXIT_INSTR_OFFSETS
	.align		4
        /*0048*/ 	.byte	0x04, 0x1c
        /*004a*/ 	.short	(.L_21 - .L_20)


	//   ....[0]....
.L_20:
        /*004c*/ 	.word	0x00000050


	//   ....[1]....
        /*0050*/ 	.word	0x00000440


	//----- nvinfo : EIATTR_CBANK_PARAM_SIZE
	.align		4
.L_21:
        /*0054*/ 	.byte	0x03, 0x19
        /*0056*/ 	.short	0x0014


	//----- nvinfo : EIATTR_PARAM_CBANK
	.align		4
        /*0058*/ 	.byte	0x04, 0x0a
        /*005a*/ 	.short	(.L_23 - .L_22)
	.align		4
.L_22:
        /*005c*/ 	.word	index@(.nv.constant0._Z15fase2_quicksortPiS_i)
        /*0060*/ 	.short	0x0380
        /*0062*/ 	.short	0x0014


	//----- nvinfo : EIATTR_SW_WAR
	.align		4
.L_23:
        /*0064*/ 	.byte	0x04, 0x36
        /*0066*/ 	.short	(.L_25 - .L_24)
.L_24:
        /*0068*/ 	.word	0x00000008
.L_25:


//--------------------- .nv.info._Z22fase1_particion_kernelPiS_iii --------------------------
	.section	.nv.info._Z22fase1_particion_kernelPiS_iii,"",@"SHT_CUDA_INFO"
	.sectionflags	@""
	.align	4


	//----- nvinfo : EIATTR_CUDA_API_VERSION
	.align		4
        /*0000*/ 	.byte	0x04, 0x37
        /*0002*/ 	.short	(.L_27 - .L_26)
.L_26:
        /*0004*/ 	.word	0x00000082


	//----- nvinfo : EIATTR_KPARAM_INFO
	.align		4
.L_27:
        /*0008*/ 	.byte	0x04, 0x17
        /*000a*/ 	.short	(.L_29 - .L_28)
.L_28:
        /*000c*/ 	.word	0x00000000
        /*0010*/ 	.short	0x0004
        /*0012*/ 	.short	0x0018
        /*0014*/ 	.byte	0x00, 0xf0, 0x11, 0x00


	//----- nvinfo : EIATTR_KPARAM_INFO
	.align		4
.L_29:
        /*0018*/ 	.byte	0x04, 0x17
        /*001a*/ 	.short	(.L_31 - .L_30)
.L_30:
        /*001c*/ 	.word	0x00000000
        /*0020*/ 	.short	0x0003
        /*0022*/ 	.short	0x0014
        /*0024*/ 	.byte	0x00, 0xf0, 0x11, 0x00


	//----- nvinfo : EIATTR_KPARAM_INFO
	.align		4
.L_31:
        /*0028*/ 	.byte	0x04, 0x17
        /*002a*/ 	.short	(.L_33 - .L_32)
.L_32:
        /*002c*/ 	.word	0x00000000
        /*0030*/ 	.short	0x0002
        /*0032*/ 	.short	0x0010
        /*0034*/ 	.byte	0x00, 0xf0, 0x11, 0x00


	//----- nvinfo : EIATTR_KPARAM_INFO
	.align		4
.L_33:
        /*0038*/ 	.byte	0x04, 0x17
        /*003a*/ 	.short	(.L_35 - .L_34)
.L_34:
        /*003c*/ 	.word	0x00000000
        /*0040*/ 	.short	0x0001
        /*0042*/ 	.short	0x0008
        /*0044*/ 	.byte	0x00, 0xf5, 0x21, 0x00


	//----- nvinfo : EIATTR_KPARAM_INFO
	.align		4
.L_35:
        /*0048*/ 	.byte	0x04, 0x17
        /*004a*/ 	.short	(.L_37 - .L_36)
.L_36:
        /*004c*/ 	.word	0x00000000
        /*0050*/ 	.short	0x0000
        /*0052*/ 	.short	0x0000
        /*0054*/ 	.byte	0x00, 0xf5, 0x21, 0x00


	//----- nvinfo : EIATTR_SPARSE_MMA_MASK
	.align		4
.L_37:
        /*0058*/ 	.byte	0x03, 0x50
        /*005a*/ 	.short	0x0000


	//----- nvinfo : EIATTR_MAXREG_COUNT
	.align		4
        /*005c*/ 	.byte	0x03, 0x1b
        /*005e*/ 	.short	0x00ff


	//----- nvinfo : EIATTR_NUM_BARRIERS
	.align		4
        /*0060*/ 	.byte	0x02, 0x4c
        /*0062*/ 	.byte	0x01
	.zero		1


	//----- nvinfo : EIATTR_MERCURY_ISA_VERSION
	.align		4
        /*0064*/ 	.byte	0x03, 0x5f
        /*0066*/ 	.short	0x0101


	//----- nvinfo : EIATTR_INT_WARP_WIDE_INSTR_OFFSETS
	.align		4
        /*0068*/ 	.byte	0x04, 0x31
        /*006a*/ 	.short	(.L_39 - .L_38)


	//   ....[0]....
.L_38:
        /*006c*/ 	.word	0x00000310


	//   ....[1]....
        /*0070*/ 	.word	0x000003d0


	//   ....[2]....
        /*0074*/ 	.word	0x00000430


	//   ....[3]....
        /*0078*/ 	.word	0x000004f0


	//----- nvinfo : EIATTR_VRC_CTA_INIT_COUNT
	.align		4
.L_39:
        /*007c*/ 	.byte	0x02, 0x4a
	.zero		1
	.zero		1


	//----- nvinfo : EIATTR_EXIT_INSTR_OFFSETS
	.align		4
        /*0080*/ 	.byte	0x04, 0x1c
        /*0082*/ 	.short	(.L_41 - .L_40)


	//   ....[0]....
.L_40:
        /*0084*/ 	.word	0x00000070


	//   ....[1]....
        /*0088*/ 	.word	0x00000750


	//   ....[2]....
        /*008c*/ 	.word	0x00000790


	//----- nvinfo : EIATTR_CRS_STACK_SIZE
	.align		4
.L_41:
        /*0090*/ 	.byte	0x04, 0x1e
        /*0092*/ 	.short	(.L_43 - .L_42)
.L_42:
        /*0094*/ 	.word	0x00000000


	//----- nvinfo : EIATTR_CBANK_PARAM_SIZE
	.align		4
.L_43:
        /*0098*/ 	.byte	0x03, 0x19
        /*009a*/ 	.short	0x001c


	//----- nvinfo : EIATTR_PARAM_CBANK
	.align		4
        /*009c*/ 	.byte	0x04, 0x0a
        /*009e*/ 	.short	(.L_45 - .L_44)
	.align		4
.L_44:
        /*00a0*/ 	.word	index@(.nv.constant0._Z22fase1_particion_kernelPiS_iii)
        /*00a4*/ 	.short	0x0380
        /*00a6*/ 	.short	0x001c


	//----- nvinfo : EIATTR_SW_WAR
	.align		4
.L_45:
        /*00a8*/ 	.byte	0x04, 0x36
        /*00aa*/ 	.short	(.L_47 - .L_46)
.L_46:
        /*00ac*/ 	.word	0x00000008
.L_47:


//--------------------- .nv.callgraph             --------------------------
	.section	.nv.callgraph,"",@"SHT_CUDA_CALLGRAPH"
	.align	4
	.sectionentsize	8
	.align		4
        /*0000*/ 	.word	0x00000000
	.align		4
        /*0004*/ 	.word	0xffffffff
	.align		4
        /*0008*/ 	.word	0x00000000
	.align		4
        /*000c*/ 	.word	0xfffffffe
	.align		4
        /*0010*/ 	.word	0x00000000
	.align		4
        /*0014*/ 	.word	0xfffffffd
	.align		4
        /*0018*/ 	.word	0x00000000
	.align		4
        /*001c*/ 	.word	0xfffffffc


//--------------------- .text._Z15fase2_quicksortPiS_i --------------------------
	.section	.text._Z15fase2_quicksortPiS_i,"ax",@progbits
	.align	128
        .global         _Z15fase2_quicksortPiS_i
        .type           _Z15fase2_quicksortPiS_i,@function
        .size           _Z15fase2_quicksortPiS_i,(.L_x_15 - _Z15fase2_quicksortPiS_i)
        .other          _Z15fase2_quicksortPiS_i,@"STO_CUDA_ENTRY STV_DEFAULT"
_Z15fase2_quicksortPiS_i:
.text._Z15fase2_quicksortPiS_i:
[----:B------:R-:W0:Y:S01]  /*0000*/  LDC R1, c[0x0][0x37c] ;  /* 0x0000df00ff017b82 */ /* 0x000e220000000800 */
[----:B------:R-:W1:Y:S01]  /*0010*/  S2R R3, SR_CTAID.X ;  /* 0x0000000000037919 */ /* 0x000e620000002500 */
[----:B------:R-:W1:Y:S01]  /*0020*/  LDCU UR4, c[0x0][0x390] ;  /* 0x00007200ff0477ac */ /* 0x000e620008000800 */
[----:B0-----:R-:W-:Y:S01]  /*0030*/  VIADD R1, R1, 0xfffff000 ;  /* 0xfffff00001017836 */ /* 0x001fe20000000000 */
[----:B-1----:R-:W-:-:S13]  /*0040*/  ISETP.GE.AND P0, PT, R3, UR4, PT ;  /* 0x0000000403007c0c */ /* 0x002fda000bf06270 */
[----:B------:R-:W-:Y:S05]  /*0050*/  @P0 EXIT ;  /* 0x000000000000094d */ /* 0x000fea0003800000 */
[----:B------:R-:W0:Y:S01]  /*0060*/  LDC.64 R6, c[0x0][0x388] ;  /* 0x0000e200ff067b82 */ /* 0x000e220000000a00 */
[----:B------:R-:W1:Y:S01]  /*0070*/  LDCU.64 UR4, c[0x0][0x358] ;  /* 0x00006b00ff0477ac */ /* 0x000e620008000a00 */
[----:B0-----:R-:W-:-:S05]  /*0080*/  IMAD.WIDE.U32 R6, R3, 0x4, R6 ;  /* 0x0000000403067825 */ /* 0x001fca00078e0006 */
[----:B-1----:R-:W2:Y:S04]  /*0090*/  LDG.E R5, desc[UR4][R6.64+0x4] ;  /* 0x0000040406057981 */ /* 0x002ea8000c1e1900 */
[----:B------:R-:W3:Y:S01]  /*00a0*/  LDG.E R4, desc[UR4][R6.64] ;  /* 0x0000000406047981 */ /* 0x000ee2000c1e1900 */
[----:B------:R-:W-:Y:S01]  /*00b0*/  MOV R3, R1 ;  /* 0x0000000100037202 */ /* 0x000fe20000000f00 */
[----:B------:R-:W-:Y:S02]  /*00c0*/  IMAD.MOV.U32 R0, RZ, RZ, 0x1 ;  /* 0x00000001ff007424 */ /* 0x000fe400078e00ff */
[----:B--2---:R-:W-:-:S05]  /*00d0*/  VIADD R5, R5, 0xffffffff ;  /* 0xffffffff05057836 */ /* 0x004fca0000000000 */
[----:B---3--:R0:W-:Y:S02]  /*00e0*/  STL.64 [R1], R4 ;  /* 0x0000000401007387 */ /* 0x0081e40000100a00 */
.L_x_4:
[----:B------:R-:W-:Y:S01]  /*00f0*/  IMAD R9, R0, 0x4, R3 ;  /* 0x0000000400097824 */ /* 0x000fe200078e0203 */
[----:B0-----:R-:W0:Y:S04]  /*0100*/  LDC.64 R4, c[0x0][0x380] ;  /* 0x0000e000ff047b82 */ /* 0x001e280000000a00 */
[----:B------:R-:W2:Y:S04]  /*0110*/  LDL R7, [R9] ;  /* 0x0000000009077983 */ /* 0x000ea80000100800 */
[----:B------:R-:W3:Y:S01]  /*0120*/  LDL R2, [R9+-0x4] ;  /* 0xfffffc0009027983 */ /* 0x000ee20000100800 */
[----:B--2---:R-:W-:Y:S01]  /*0130*/  IMAD.MOV.U32 R15, RZ, RZ, R7 ;  /* 0x000000ffff0f7224 */ /* 0x004fe200078e0007 */
[----:B---3--:R-:W-:-:S02]  /*0140*/  ISETP.GE.AND P0, PT, R7, R2, PT ;  /* 0x000000020700720c */ /* 0x008fc40003f06270 */
[----:B------:R-:W-:-:S04]  /*0150*/  IADD3 R6, PT, PT, R7, -R2, RZ ;  /* 0x8000000207067210 */ /* 0x000fc80007ffe0ff */
[----:B------:R-:W-:Y:S01]  /*0160*/  LEA.HI R11, R6, R6, RZ, 0x1 ;  /* 0x00000006060b7211 */ /* 0x000fe200078f08ff */
[----:B------:R-:W-:-:S03]  /*0170*/  IMAD.MOV.U32 R6, RZ, RZ, R2 ;  /* 0x000000ffff067224 */ /* 0x000fc600078e0002 */
[----:B------:R-:W-:-:S05]  /*0180*/  LEA.HI.SX32 R11, R11, R2, 0x1f ;  /* 0x000000020b0b7211 */ /* 0x000fca00078ffaff */
[----:B0-----:R-:W-:Y:S01]  /*0190*/  IMAD.WIDE R4, R11, 0x4, R4 ;  /* 0x000000040b047825 */ /* 0x001fe200078e0204 */
[----:B------:R-:W-:Y:S06]  /*01a0*/  @!P0 BRA `(.L_x_0) ;  /* 0x0000000000708947 */ /* 0x000fec0003800000 */
[----:B------:R0:W5:Y:S01]  /*01b0*/  LDG.E R8, desc[UR4][R4.64] ;  /* 0x0000000404087981 */ /* 0x000162000c1e1900 */
[----:B------:R-:W-:Y:S01]  /*01c0*/  MOV R15, R7 ;  /* 0x00000007000f7202 */ /* 0x000fe20000000f00 */
[----:B------:R-:W-:-:S07]  /*01d0*/  IMAD.MOV.U32 R6, RZ, RZ, R2 ;  /* 0x000000ffff067224 */ /* 0x000fce00078e0002 */
.L_x_3:
[----:B0-----:R-:W0:Y:S01]  /*01e0*/  LDC.64 R4, c[0x0][0x380] ;  /* 0x0000e000ff047b82 */ /* 0x001e220000000a00 */
[----:B------:R-:W-:Y:S01]  /*01f0*/  IADD3 R13, PT, PT, R6, -0x1, RZ ;  /* 0xffffffff060d7810 */ /* 0x000fe20007ffe0ff */
[----:B------:R-:W-:-:S07]  /*0200*/  IMAD.MOV.U32 R17, RZ, RZ, R6 ;  /* 0x000000ffff117224 */ /* 0x000fce00078e0006 */
.L_x_1:
[----:B0-----:R-:W-:-:S05]  /*0210*/  IMAD.WIDE R10, R17, 0x4, R4 ;  /* 0x00000004110a7825 */ /* 0x001fca00078e0204 */
[----:B------:R-:W2:Y:S01]  /*0220*/  LDG.E R21, desc[UR4][R10.64] ;  /* 0x000000040a157981 */ /* 0x000ea2000c1e1900 */
[----:B------:R-:W-:Y:S01]  /*0230*/  IMAD.MOV.U32 R6, RZ, RZ, R17 ;  /* 0x000000ffff067224 */ /* 0x000fe200078e0011 */
[----:B------:R-:W-:Y:S02]  /*0240*/  IADD3 R13, PT, PT, R13, 0x1, RZ ;  /* 0x000000010d0d7810 */ /* 0x000fe40007ffe0ff */
[----:B------:R-:W-:Y:S02]  /*0250*/  IADD3 R17, PT, PT, R17, 0x1, RZ ;  /* 0x0000000111117810 */ /* 0x000fe40007ffe0ff */
[----:B--2--5:R-:W-:-:S13]  /*0260*/  ISETP.GE.AND P0, PT, R21, R8, PT ;  /* 0x000000081500720c */ /* 0x024fda0003f06270 */
[----:B------:R-:W-:Y:S05]  /*0270*/  @!P0 BRA `(.L_x_1) ;  /* 0xfffffffc00e48947 */ /* 0x000fea000383ffff */
[----:B------:R-:W-:Y:S02]  /*0280*/  IMAD.MOV.U32 R19, RZ, RZ, R15 ;  /* 0x000000ffff137224 */ /* 0x000fe400078e000f */
[----:B------:R-:W-:-:S07]  /*0290*/  IMAD.WIDE R10, R13, 0x4, R4 ;  /* 0x000000040d0a7825 */ /* 0x000fce00078e0204 */
.L_x_2:
[----:B------:R-:W-:-:S05]  /*02a0*/  IMAD.WIDE R12, R19, 0x4, R4 ;  /* 0x00000004130c7825 */ /* 0x000fca00078e0204 */
[----:B------:R-:W2:Y:S01]  /*02b0*/  LDG.E R23, desc[UR4][R12.64] ;  /* 0x000000040c177981 */ /* 0x000ea2000c1e1900 */
[----:B------:R-:W-:Y:S01]  /*02c0*/  MOV R15, R19 ;  /* 0x00000013000f7202 */ /* 0x000fe20000000f00 */
[----:B------:R-:W-:Y:S01]  /*02d0*/  VIADD R19, R19, 0xffffffff ;  /* 0xffffffff13137836 */ /* 0x000fe20000000000 */
[----:B--2---:R-:W-:-:S13]  /*02e0*/  ISETP.GT.AND P0, PT, R23, R8, PT ;  /* 0x000000081700720c */ /* 0x004fda0003f04270 */
[----:B------:R-:W-:Y:S05]  /*02f0*/  @P0 BRA `(.L_x_2) ;  /* 0xfffffffc00e80947 */ /* 0x000fea000383ffff */
[----:B------:R-:W-:-:S13]  /*0300*/  ISETP.GT.AND P0, PT, R6, R15, PT ;  /* 0x0000000f0600720c */ /* 0x000fda0003f04270 */
[----:B------:R-:W-:Y:S01]  /*0310*/  @!P0 IMAD.MOV.U32 R15, RZ, RZ, R19 ;  /* 0x000000ffff0f8224 */ /* 0x000fe200078e0013 */
[----:B------:R-:W-:Y:S01]  /*0320*/  @!P0 MOV R6, R17 ;  /* 0x0000001100068202 */ /* 0x000fe20000000f00 */
[----:B------:R1:W-:Y:S04]  /*0330*/  @!P0 STG.E desc[UR4][R10.64], R23 ;  /* 0x000000170a008986 */ /* 0x0003e8000c101904 */
[----:B------:R1:W-:Y:S01]  /*0340*/  @!P0 STG.E desc[UR4][R12.64], R21 ;  /* 0x000000150c008986 */ /* 0x0003e2000c101904 */
[----:B------:R-:W-:-:S13]  /*0350*/  ISETP.GT.AND P0, PT, R6, R15, PT ;  /* 0x0000000f0600720c */ /* 0x000fda0003f04270 */
[----:B-1----:R-:W-:Y:S05]  /*0360*/  @!P0 BRA `(.L_x_3) ;  /* 0xfffffffc009c8947 */ /* 0x002fea000383ffff */
.L_x_0:
[----:B------:R-:W-:Y:S02]  /*0370*/  ISETP.GE.AND P0, PT, R2, R15, PT ;  /* 0x0000000f0200720c */ /* 0x000fe40003f06270 */
[----:B------:R-:W-:Y:S02]  /*0380*/  ISETP.GE.AND P1, PT, R6, R7, PT ;  /* 0x000000070600720c */ /* 0x000fe40003f26270 */
[----:B------:R-:W-:-:S09]  /*0390*/  IADD3 R4, PT, PT, R0, -0x2, RZ ;  /* 0xfffffffe00047810 */ /* 0x000fd20007ffe0ff */
[----:B------:R-:W-:Y:S01]  /*03a0*/  @!P0 IMAD.MOV.U32 R4, RZ, RZ, R0 ;  /* 0x000000ffff048224 */ /* 0x000fe200078e0000 */
[----:B------:R1:W-:Y:S04]  /*03b0*/  @!P0 STL [R9+-0x4], R2 ;  /* 0xfffffc0209008387 */ /* 0x0003e80000100800 */
[C---:B------:R-:W-:Y:S01]  /*03c0*/  @!P1 LEA R5, R4.reuse, R3, 0x2 ;  /* 0x0000000304059211 */ /* 0x040fe200078e10ff */
[----:B------:R1:W-:Y:S01]  /*03d0*/  @!P0 STL [R9], R15 ;  /* 0x0000000f09008387 */ /* 0x0003e20000100800 */
[----:B------:R-:W-:-:S03]  /*03e0*/  @!P1 VIADD R4, R4, 0x2 ;  /* 0x0000000204049836 */ /* 0x000fc60000000000 */
[----:B------:R1:W-:Y:S02]  /*03f0*/  @!P1 STL [R5+0x4], R6 ;  /* 0x0000040605009387 */ /* 0x0003e40000100800 */
[----:B------:R-:W-:Y:S02]  /*0400*/  ISETP.GT.AND P0, PT, R4, -0x1, PT ;  /* 0xffffffff0400780c */ /* 0x000fe40003f04270 */
[----:B------:R1:W-:Y:S01]  /*0410*/  @!P1 STL [R5+0x8], R7 ;  /* 0x0000080705009387 */ /* 0x0003e20000100800 */
[----:B------:R-:W-:-:S10]  /*0420*/  MOV R0, R4 ;  /* 0x0000000400007202 */ /* 0x000fd40000000f00 */
[----:B-1----:R-:W-:Y:S05]  /*0430*/  @P0 BRA `(.L_x_4) ;  /* 0xfffffffc002c0947 */ /* 0x002fea000383ffff */
[----:B------:R-:W-:Y:S05]  /*0440*/  EXIT ;  /* 0x000000000000794d */ /* 0x000fea0003800000 */
.L_x_5:
[----:B------:R-:W-:-:S00]  /*0450*/  BRA `(.L_x_5) ;  /* 0xfffffffc00fc7947 */ /* 0x000fc0000383ffff */
[----:B------:R-:W-:-:S00]  /*0460*/  NOP ;  /* 0x0000000000007918 */ /* 0x000fc00000000000 */
        /* <DEDUP_REMOVED lines=9> */
.L_x_15:


//--------------------- .text._Z22fase1_particion_kernelPiS_iii --------------------------
	.section	.text._Z22fase1_particion_kernelPiS_iii,"ax",@progbits
	.align	128
        .global         _Z22fase1_particion_kernelPiS_iii
        .type           _Z22fase1_particion_kernelPiS_iii,@function
        .size           _Z22fase1_particion_kernelPiS_iii,(.L_x_16 - _Z22fase1_particion_kernelPiS_iii)
        .other          _Z22fase1_particion_kernelPiS_iii,@"STO_CUDA_ENTRY STV_DEFAULT"
_Z22fase1_particion_kernelPiS_iii:
.text._Z22fase1_particion_kernelPiS_iii:
[----:B------:R-:W-:Y:S01]  /*0000*/  LDC R1, c[0x0][0x37c] ;  /* 0x0000df00ff017b82 */ /* 0x000fe20000000800 */
[----:B------:R-:W0:Y:S07]  /*0010*/  S2R R3, SR_TID.X ;  /* 0x0000000000037919 */ /* 0x000e2e0000002100 */
[----:B------:R-:W0:Y:S01]  /*0020*/  S2UR UR4, SR_CTAID.X ;  /* 0x00000000000479c3 */ /* 0x000e220000002500 */
[----:B------:R-:W1:Y:S07]  /*0030*/  LDCU UR5, c[0x0][0x390] ;  /* 0x00007200ff0577ac */ /* 0x000e6e0008000800 */
[----:B------:R-:W0:Y:S02]  /*0040*/  LDC R0, c[0x0][0x360] ;  /* 0x0000d800ff007b82 */ /* 0x000e240000000800 */
[----:B0-----:R-:W-:-:S05]  /*0050*/  IMAD R0, R0, UR4, R3 ;  /* 0x0000000400007c24 */ /* 0x001fca000f8e0203 */
[----:B-1----:R-:W-:-:S13]  /*0060*/  ISETP.GE.AND P0, PT, R0, UR5, PT ;  /* 0x0000000500007c0c */ /* 0x002fda000bf06270 */
[----:B------:R-:W-:Y:S05]  /*0070*/  @P0 EXIT ;  /* 0x000000000000094d */ /* 0x000fea0003800000 */
[----:B------:R-:W-:Y:S01]  /*0080*/  ISETP.NE.AND P0, PT, R3, RZ, PT ;  /* 0x000000ff0300720c */ /* 0x000fe20003f05270 */
[----:B------:R-:W0:Y:S01]  /*0090*/  LDC R5, c[0x0][0x394] ;  /* 0x0000e500ff057b82 */ /* 0x000e220000000800 */
[----:B------:R-:W1:Y:S01]  /*00a0*/  LDCU.64 UR6, c[0x0][0x358] ;  /* 0x00006b00ff0677ac */ /* 0x000e620008000a00 */
[----:B------:R-:W-:Y:S06]  /*00b0*/  BSSY.RECONVERGENT B0, `(.L_x_6) ;  /* 0x0000013000007945 */ /* 0x000fec0003800200 */
[----:B------:R-:W0:Y:S04]  /*00c0*/  LDC.64 R2, c[0x0][0x388] ;  /* 0x0000e200ff027b82 */ /* 0x000e280000000a00 */
[----:B------:R-:W2:Y:S01]  /*00d0*/  @!P0 S2R R7, SR_CgaCtaId ;  /* 0x0000000000078919 */ /* 0x000ea20000008800 */
[----:B------:R-:W-:Y:S01]  /*00e0*/  @!P0 MOV R4, 0x400 ;  /* 0x0000040000048802 */ /* 0x000fe20000000f00 */
[----:B0-----:R-:W-:-:S03]  /*00f0*/  IMAD.WIDE R2, R5, 0x4, R2 ;  /* 0x0000000405027825 */ /* 0x001fc600078e0202 */
[----:B--2---:R-:W-:Y:S01]  /*0100*/  @!P0 LEA R8, R7, R4, 0x18 ;  /* 0x0000000407088211 */ /* 0x004fe200078ec0ff */
[----:B-1----:R-:W-:Y:S06]  /*0110*/  @P0 BRA `(.L_x_7) ;  /* 0x0000000000300947 */ /* 0x002fec0003800000 */
[----:B------:R-:W0:Y:S02]  /*0120*/  LDC R9, c[0x0][0x398] ;  /* 0x0000e600ff097b82 */ /* 0x000e240000000800 */
[----:B0-----:R-:W-:-:S13]  /*0130*/  ISETP.NE.AND P1, PT, R9, RZ, PT ;  /* 0x000000ff0900720c */ /* 0x001fda0003f25270 */
[----:B------:R-:W0:Y:S08]  /*0140*/  @P1 LDC.64 R6, c[0x0][0x380] ;  /* 0x0000e000ff061b82 */ /* 0x000e300000000a00 */
[----:B------:R-:W1:Y:S01]  /*0150*/  @!P1 LDC.64 R4, c[0x0][0x380] ;  /* 0x0000e000ff049b82 */ /* 0x000e620000000a00 */
[----:B0-----:R-:W-:-:S06]  /*0160*/  @P1 IMAD.WIDE R6, R9, 0x4, R6 ;  /* 0x0000000409061825 */ /* 0x001fcc00078e0206 */
[----:B------:R-:W2:Y:S04]  /*0170*/  @P1 LDG.E R6, desc[UR6][R6.64+0x4] ;  /* 0x0000040606061981 */ /* 0x000ea8000c1e1900 */
[----:B-1----:R-:W3:Y:S01]  /*0180*/  @!P1 LDG.E R4, desc[UR6][R4.64] ;  /* 0x0000000604049981 */ /* 0x002ee2000c1e1900 */
[----:B------:R-:W0:Y:S01]  /*0190*/  S2UR UR5, SR_CgaCtaId ;  /* 0x00000000000579c3 */ /* 0x000e220000008800 */
[----:B------:R-:W-:Y:S02]  /*01a0*/  UMOV UR4, 0x400 ;  /* 0x0000040000047882 */ /* 0x000fe40000000000 */
[----:B0-----:R-:W-:-:S09]  /*01b0*/  ULEA UR4, UR5, UR4, 0x18 ;  /* 0x0000000405047291 */ /* 0x001fd2000f8ec0ff */
[----:B---3--:R0:W-:Y:S04]  /*01c0*/  @!P1 STS [UR4], R4 ;  /* 0x00000004ff009988 */ /* 0x0081e80008000804 */
[----:B--2---:R0:W-:Y:S02]  /*01d0*/  @P1 STS [UR4], R6 ;  /* 0x00000006ff001988 */ /* 0x0041e40008000804 */
.L_x_7:
[----:B------:R-:W-:Y:S05]  /*01e0*/  BSYNC.RECONVERGENT B0 ;  /* 0x0000000000007941 */ /* 0x000fea0003800200 */
.L_x_6:
[----:B------:R-:W-:Y:S06]  /*01f0*/  BAR.SYNC.DEFER_BLOCKING 0x0 ;  /* 0x0000000000007b1d */ /* 0x000fec0000010000 */
[----:B------:R1:W-:Y:S04]  /*0200*/  @!P0 STS [R8+0x2004], RZ ;  /* 0x002004ff08008388 */ /* 0x0003e80000000800 */
[----:B------:R1:W-:Y:S01]  /*0210*/  @!P0 STS [R8+0x2008], RZ ;  /* 0x002008ff08008388 */ /* 0x0003e20000000800 */
[----:B------:R-:W-:Y:S06]  /*0220*/  BAR.SYNC.DEFER_BLOCKING 0x0 ;  /* 0x0000000000007b1d */ /* 0x000fec0000010000 */
[----:B------:R-:W2:Y:S01]  /*0230*/  LDG.E R5, desc[UR6][R2.64] ;  /* 0x0000000602057981 */ /* 0x000ea2000c1e1900 */
[----:B------:R-:W-:Y:S01]  /*0240*/  BSSY.RECONVERGENT B0, `(.L_x_8) ;  /* 0x000002f000007945 */ /* 0x000fe20003800200 */
[----:B--2---:R-:W-:-:S13]  /*0250*/  ISETP.GE.AND P1, PT, R0, R5, PT ;  /* 0x000000050000720c */ /* 0x004fda0003f26270 */
[----:B-1----:R-:W-:Y:S05]  /*0260*/  @!P1 BRA `(.L_x_9) ;  /* 0x0000000000b09947 */ /* 0x002fea0003800000 */
[----:B0-----:R-:W0:Y:S02]  /*0270*/  LDC.64 R6, c[0x0][0x380] ;  /* 0x0000e000ff067b82 */ /* 0x001e240000000a00 */
[----:B0-----:R-:W-:-:S05]  /*0280*/  IMAD.WIDE R6, R0, 0x4, R6 ;  /* 0x0000000400067825 */ /* 0x001fca00078e0206 */
[----:B------:R-:W2:Y:S01]  /*0290*/  LDG.E R4, desc[UR6][R6.64] ;  /* 0x0000000606047981 */ /* 0x000ea2000c1e1900 */
[----:B------:R-:W-:Y:S01]  /*02a0*/  MOV R12, 0x400 ;  /* 0x00000400000c7802 */ /* 0x000fe20000000f00 */
[----:B------:R-:W0:Y:S03]  /*02b0*/  S2R R5, SR_CgaCtaId ;  /* 0x0000000000057919 */ /* 0x000e260000008800 */
[----:B0-----:R-:W-:-:S06]  /*02c0*/  LEA R9, R5, R12, 0x18 ;  /* 0x0000000c05097211 */ /* 0x001fcc00078ec0ff */
[----:B------:R-:W2:Y:S02]  /*02d0*/  LDS R9, [R9] ;  /* 0x0000000009097984 */ /* 0x000ea40000000800 */
[----:B--2---:R-:W-:-:S13]  /*02e0*/  ISETP.GE.AND P1, PT, R4, R9, PT ;  /* 0x000000090400720c */ /* 0x004fda0003f26270 */
[----:B------:R-:W-:Y:S05]  /*02f0*/  @P1 BRA `(.L_x_10) ;  /* 0x0000000000481947 */ /* 0x000fea0003800000 */
[----:B------:R-:W0:Y:S01]  /*0300*/  S2R R6, SR_LANEID ;  /* 0x0000000000067919 */ /* 0x000e220000000000 */
[----:B------:R-:W-:Y:S02]  /*0310*/  VOTEU.ANY UR4, UPT, PT ;  /* 0x0000000000047886 */ /* 0x000fe400038e0100 */
[----:B------:R-:W0:Y:S01]  /*0320*/  FLO.U32 R9, UR4 ;  /* 0x0000000400097d00 */ /* 0x000e2200080e0000 */
[----:B------:R-:W1:Y:S07]  /*0330*/  S2R R8, SR_LTMASK ;  /* 0x0000000000087919 */ /* 0x000e6e0000003900 */
[----:B------:R-:W2:Y:S01]  /*0340*/  POPC R7, UR4 ;  /* 0x0000000400077d09 */ /* 0x000ea20008000000 */
[----:B0-----:R-:W-:Y:S01]  /*0350*/  ISETP.EQ.U32.AND P1, PT, R9, R6, PT ;  /* 0x000000060900720c */ /* 0x001fe20003f22070 */
[----:B------:R-:W-:Y:S01]  /*0360*/  VIADD R6, R12, 0x2004 ;  /* 0x000020040c067836 */ /* 0x000fe20000000000 */
[----:B-1----:R-:W-:Y:S01]  /*0370*/  LOP3.LUT R10, R8, UR4, RZ, 0xc0, !PT ;  /* 0x00000004080a7c12 */ /* 0x002fe2000f8ec0ff */
[----:B------:R-:W-:-:S03]  /*0380*/  VIADD R8, R12, 0x4 ;  /* 0x000000040c087836 */ /* 0x000fc60000000000 */
[C---:B------:R-:W-:Y:S02]  /*0390*/  LEA R6, R5.reuse, R6, 0x18 ;  /* 0x0000000605067211 */ /* 0x040fe400078ec0ff */
[----:B------:R-:W0:Y:S01]  /*03a0*/  POPC R10, R10 ;  /* 0x0000000a000a7309 */ /* 0x000e220000000000 */
[----:B------:R-:W-:-:S04]  /*03b0*/  LEA R8, R5, R8, 0x18 ;  /* 0x0000000805087211 */ /* 0x000fc800078ec0ff */
[----:B--2---:R-:W1:Y:S04]  /*03c0*/  @P1 ATOMS.ADD R6, [R6], R7 ;  /* 0x000000070606138c */ /* 0x004e680000000000 */
[----:B-1----:R-:W0:Y:S02]  /*03d0*/  SHFL.IDX PT, R9, R6, R9, 0x1f ;  /* 0x00001f0906097589 */ /* 0x002e2400000e0000 */
[----:B0-----:R-:W-:-:S04]  /*03e0*/  IMAD.IADD R5, R9, 0x1, R10 ;  /* 0x0000000109057824 */ /* 0x001fc800078e020a */
[----:B------:R-:W-:-:S05]  /*03f0*/  IMAD R5, R5, 0x4, R8 ;  /* 0x0000000405057824 */ /* 0x000fca00078e0208 */
[----:B------:R1:W-:Y:S01]  /*0400*/  STS [R5], R4 ;  /* 0x0000000405007388 */ /* 0x0003e20000000800 */
[----:B------:R-:W-:Y:S05]  /*0410*/  BRA `(.L_x_9) ;  /* 0x0000000000447947 */ /* 0x000fea0003800000 */
.L_x_10:
[----:B------:R-:W0:Y:S01]  /*0420*/  S2R R6, SR_LANEID ;  /* 0x0000000000067919 */ /* 0x000e220000000000 */
[----:B------:R-:W-:Y:S01]  /*0430*/  VOTEU.ANY UR4, UPT, PT ;  /* 0x0000000000047886 */ /* 0x000fe200038e0100 */
[----:B------:R-:W-:Y:S01]  /*0440*/  VIADD R8, R12, 0x1004 ;  /* 0x000010040c087836 */ /* 0x000fe20000000000 */
[----:B------:R-:W0:Y:S01]  /*0450*/  FLO.U32 R9, UR4 ;  /* 0x0000000400097d00 */ /* 0x000e2200080e0000 */
[----:B------:R-:W1:Y:S03]  /*0460*/  S2R R10, SR_LTMASK ;  /* 0x00000000000a7919 */ /* 0x000e660000003900 */
[----:B------:R-:W-:-:S04]  /*0470*/  LEA R8, R5, R8, 0x18 ;  /* 0x0000000805087211 */ /* 0x000fc800078ec0ff */
[----:B------:R-:W2:Y:S01]  /*0480*/  POPC R7, UR4 ;  /* 0x0000000400077d09 */ /* 0x000ea20008000000 */
[----:B0-----:R-:W-:Y:S01]  /*0490*/  ISETP.EQ.U32.AND P1, PT, R9, R6, PT ;  /* 0x000000060900720c */ /* 0x001fe20003f22070 */
[----:B------:R-:W-:Y:S01]  /*04a0*/  VIADD R6, R12, 0x2008 ;  /* 0x000020080c067836 */ /* 0x000fe20000000000 */
[----:B-1----:R-:W-:-:S04]  /*04b0*/  LOP3.LUT R10, R10, UR4, RZ, 0xc0, !PT ;  /* 0x000000040a0a7c12 */ /* 0x002fc8000f8ec0ff */
[----:B------:R-:W-:Y:S02]  /*04c0*/  LEA R6, R5, R6, 0x18 ;  /* 0x0000000605067211 */ /* 0x000fe400078ec0ff */
[----:B------:R-:W0:Y:S05]  /*04d0*/  POPC R10, R10 ;  /* 0x0000000a000a7309 */ /* 0x000e2a0000000000 */
[----:B--2---:R-:W1:Y:S04]  /*04e0*/  @P1 ATOMS.ADD R6, [R6], R7 ;  /* 0x000000070606138c */ /* 0x004e680000000000 */
[----:B-1----:R-:W0:Y:S02]  /*04f0*/  SHFL.IDX PT, R9, R6, R9, 0x1f ;  /* 0x00001f0906097589 */ /* 0x002e2400000e0000 */
[----:B0-----:R-:W-:-:S04]  /*0500*/  IMAD.IADD R5, R9, 0x1, R10 ;  /* 0x0000000109057824 */ /* 0x001fc800078e020a */
[----:B------:R-:W-:-:S05]  /*0510*/  IMAD R5, R5, 0x4, R8 ;  /* 0x0000000405057824 */ /* 0x000fca00078e0208 */
[----:B------:R2:W-:Y:S02]  /*0520*/  STS [R5], R4 ;  /* 0x0000000405007388 */ /* 0x0005e40000000800 */
.L_x_9:
[----:B------:R-:W-:Y:S05]  /*0530*/  BSYNC.RECONVERGENT B0 ;  /* 0x0000000000007941 */ /* 0x000fea0003800200 */
.L_x_8:
[----:B------:R-:W3:Y:S08]  /*0540*/  S2UR UR8, SR_CgaCtaId ;  /* 0x00000000000879c3 */ /* 0x000ef00000008800 */
[----:B------:R-:W-:Y:S06]  /*0550*/  BAR.SYNC.DEFER_BLOCKING 0x0 ;  /* 0x0000000000007b1d */ /* 0x000fec0000010000 */
[----:B------:R-:W-:Y:S01]  /*0560*/  UMOV UR5, 0x400 ;  /* 0x0000040000057882 */ /* 0x000fe20000000000 */
[----:B------:R-:W-:Y:S01]  /*0570*/  BSSY.RECONVERGENT B0, `(.L_x_11) ;  /* 0x000001d000007945 */ /* 0x000fe20003800200 */
[----:B---3--:R-:W-:-:S09]  /*0580*/  ULEA UR4, UR8, UR5, 0x18 ;  /* 0x0000000508047291 */ /* 0x008fd2000f8ec0ff */
[----:B------:R-:W3:Y:S04]  /*0590*/  LDS R7, [UR4+0x2004] ;  /* 0x00200404ff077984 */ /* 0x000ee80008000800 */
[----:B012---:R-:W0:Y:S01]  /*05a0*/  LDS R4, [UR4+0x2008] ;  /* 0x00200804ff047984 */ /* 0x007e220008000800 */
[----:B---3--:R-:W-:-:S13]  /*05b0*/  ISETP.GE.AND P1, PT, R0, R7, PT ;  /* 0x000000070000720c */ /* 0x008fda0003f26270 */
[----:B0-----:R-:W-:Y:S05]  /*05c0*/  @P1 BRA `(.L_x_12) ;  /* 0x0000000000281947 */ /* 0x001fea0003800000 */
[----:B------:R-:W2:Y:S01]  /*05d0*/  LDG.E R11, desc[UR6][R2.64] ;  /* 0x00000006020b7981 */ /* 0x000ea2000c1e1900 */
[----:B------:R-:W-:Y:S01]  /*05e0*/  UIADD3 UR4, UPT, UPT, UR5, 0x4, URZ ;  /* 0x0000000405047890 */ /* 0x000fe2000fffe0ff */
[----:B------:R-:W0:Y:S03]  /*05f0*/  LDC.64 R4, c[0x0][0x380] ;  /* 0x0000e000ff047b82 */ /* 0x000e260000000a00 */
[----:B------:R-:W-:-:S06]  /*0600*/  ULEA UR4, UR8, UR4, 0x18 ;  /* 0x0000000408047291 */ /* 0x000fcc000f8ec0ff */
[----:B------:R-:W-:-:S05]  /*0610*/  LEA R6, R0, UR4, 0x2 ;  /* 0x0000000400067c11 */ /* 0x000fca000f8e10ff */
[----:B------:R-:W1:Y:S01]  /*0620*/  LDS R9, [R6] ;  /* 0x0000000006097984 */ /* 0x000e620000000800 */
[----:B--2---:R-:W-:-:S04]  /*0630*/  IMAD.IADD R11, R0, 0x1, R11 ;  /* 0x00000001000b7824 */ /* 0x004fc800078e020b */
[----:B0-----:R-:W-:-:S05]  /*0640*/  IMAD.WIDE R4, R11, 0x4, R4 ;  /* 0x000000040b047825 */ /* 0x001fca00078e0204 */
[----:B-1----:R0:W-:Y:S01]  /*0650*/  STG.E desc[UR6][R4.64], R9 ;  /* 0x0000000904007986 */ /* 0x0021e2000c101906 */
[----:B------:R-:W-:Y:S05]  /*0660*/  BRA `(.L_x_13) ;  /* 0x0000000000347947 */ /* 0x000fea0003800000 */
.L_x_12:
[----:B------:R-:W-:-:S05]  /*0670*/  IMAD.IADD R5, R7, 0x1, R4 ;  /* 0x0000000107057824 */ /* 0x000fca00078e0204 */
[----:B------:R-:W-:-:S13]  /*0680*/  ISETP.GE.AND P1, PT, R0, R5, PT ;  /* 0x000000050000720c */ /* 0x000fda0003f26270 */
[----:B------:R-:W-:Y:S05]  /*0690*/  @P1 BRA `(.L_x_13) ;  /* 0x0000000000281947 */ /* 0x000fea0003800000 */
[----:B------:R-:W2:Y:S01]  /*06a0*/  LDG.E R11, desc[UR6][R2.64] ;  /* 0x00000006020b7981 */ /* 0x000ea2000c1e1900 */
[----:B------:R-:W-:Y:S01]  /*06b0*/  UIADD3 UR4, UPT, UPT, UR5, 0x1004, URZ ;  /* 0x0000100405047890 */ /* 0x000fe2000fffe0ff */
[----:B------:R-:W-:-:S03]  /*06c0*/  IMAD.IADD R4, R0, 0x1, -R7 ;  /* 0x0000000100047824 */ /* 0x000fc600078e0a07 */
[----:B------:R-:W-:-:S06]  /*06d0*/  ULEA UR4, UR8, UR4, 0x18 ;  /* 0x0000000408047291 */ /* 0x000fcc000f8ec0ff */
[----:B------:R-:W-:Y:S02]  /*06e0*/  LEA R6, R4, UR4, 0x2 ;  /* 0x0000000404067c11 */ /* 0x000fe4000f8e10ff */
[----:B------:R-:W0:Y:S03]  /*06f0*/  LDC.64 R4, c[0x0][0x380] ;  /* 0x0000e000ff047b82 */ /* 0x000e260000000a00 */
[----:B------:R-:W1:Y:S01]  /*0700*/  LDS R9, [R6] ;  /* 0x0000000006097984 */ /* 0x000e620000000800 */
[----:B--2---:R-:W-:-:S04]  /*0710*/  IMAD.IADD R11, R0, 0x1, R11 ;  /* 0x00000001000b7824 */ /* 0x004fc800078e020b */
[----:B0-----:R-:W-:-:S05]  /*0720*/  IMAD.WIDE R4, R11, 0x4, R4 ;  /* 0x000000040b047825 */ /* 0x001fca00078e0204 */
[----:B-1----:R1:W-:Y:S02]  /*0730*/  STG.E desc[UR6][R4.64], R9 ;  /* 0x0000000904007986 */ /* 0x0023e4000c101906 */
.L_x_13:
[----:B------:R-:W-:Y:S05]  /*0740*/  BSYNC.RECONVERGENT B0 ;  /* 0x0000000000007941 */ /* 0x000fea0003800200 */
.L_x_11:
[----:B------:R-:W-:Y:S05]  /*0750*/  @P0 EXIT ;  /* 0x000000000000094d */ /* 0x000fea0003800000 */
[----:B------:R-:W2:Y:S02]  /*0760*/  LDG.E R0, desc[UR6][R2.64] ;  /* 0x0000000602007981 */ /* 0x000ea4000c1e1900 */
[----:B--2---:R-:W-:-:S05]  /*0770*/  IMAD.IADD R7, R7, 0x1, R0 ;  /* 0x0000000107077824 */ /* 0x004fca00078e0200 */
[----:B------:R-:W-:Y:S01]  /*0780*/  STG.E desc[UR6][R2.64+0x4], R7 ;  /* 0x0000040702007986 */ /* 0x000fe2000c101906 */
[----:B------:R-:W-:Y:S05]  /*0790*/  EXIT ;  /* 0x000000000000794d */ /* 0x000fea0003800000 */
.L_x_14:
        /* <DEDUP_REMOVED lines=14> */
.L_x_16:


//--------------------- .nv.shared.reserved.0     --------------------------
	.section	.nv.shared.reserved.0,"aw",@nobits
	.weak		__nv_reservedSMEM_offset_0_alias
	.size		__nv_reservedSMEM_offset_0_alias, 0, 64
	.other		__nv_reservedSMEM_offset_0_alias,@"STO_CUDA_RESERVED_SHARED STV_DEFAULT"
__nv_reservedSMEM_offset_0_alias:
	.zero		0
	.zero		64


//--------------------- .nv.shared._Z22fase1_particion_kernelPiS_iii --------------------------
	.section	.nv.shared._Z22fase1_particion_kernelPiS_iii,"aw",@nobits
	.sectionflags	@""
	.align	4
.nv.shared._Z22fase1_particion_kernelPiS_iii:
	.zero		9228


//--------------------- .nv.constant0._Z15fase2_quicksortPiS_i --------------------------
	.section	.nv.constant0._Z15fase2_quicksortPiS_i,"a",@progbits
	.sectionflags	@""
	.align	4
.nv.constant0._Z15fase2_quicksortPiS_i:
	.zero		916


//--------------------- .nv.constant0._Z22fase1_particion_kernelPiS_iii --------------------------
	.section	.nv.constant0._Z22fase1_particion_kernelPiS_iii,"a",@progbits
	.sectionflags	@""
	.align	4
.nv.constant0._Z22fase1_particion_kernelPiS_iii:
	.zero		924


//--------------------- SYMBOLS --------------------------

	.type		.nv.reservedSmem.offset0,@object
	.size		.nv.reservedSmem.offset0,0x4
	.type		.nv.reservedSmem.cap,@object
	.size		.nv.reservedSmem.cap,0x4
